//
// Generated by NVIDIA NVVM Compiler
//
// Compiler Build ID: CL-36424714
// Cuda compilation tools, release 13.0, V13.0.88
// Based on NVVM 20.0.0
//

.version 9.0
.target sm_100
.address_size 64

	// .globl	_Z7reduce0PiS_
.extern .shared .align 16 .b8 sdata[];

.visible .entry _Z7reduce0PiS_(
	.param .u64 .ptr .align 1 _Z7reduce0PiS__param_0,
	.param .u64 .ptr .align 1 _Z7reduce0PiS__param_1
)
{
	.reg .pred 	%p<5>;
	.reg .b32 	%r<21>;
	.reg .b64 	%rd<9>;

	ld.param.u64 	%rd2, [_Z7reduce0PiS__param_0];
	ld.param.u64 	%rd1, [_Z7reduce0PiS__param_1];
	cvta.to.global.u64 	%rd3, %rd2;
	mov.u32 	%r1, %tid.x;
	mov.u32 	%r2, %ctaid.x;
	mov.u32 	%r3, %ntid.x;
	mad.lo.s32 	%r7, %r2, %r3, %r1;
	mul.wide.u32 	%rd4, %r7, 4;
	add.s64 	%rd5, %rd3, %rd4;
	ld.global.u32 	%r8, [%rd5];
	shl.b32 	%r9, %r1, 2;
	mov.u32 	%r10, sdata;
	add.s32 	%r4, %r10, %r9;
	st.shared.u32 	[%r4], %r8;
	bar.sync 	0;
	setp.lt.u32 	%p1, %r3, 2;
	@%p1 bra 	$L__BB0_5;
	mov.b32 	%r20, 1;
$L__BB0_2:
	shl.b32 	%r6, %r20, 1;
	add.s32 	%r12, %r6, -1;
	and.b32  	%r13, %r12, %r1;
	setp.ne.s32 	%p2, %r13, 0;
	@%p2 bra 	$L__BB0_4;
	shl.b32 	%r14, %r20, 2;
	add.s32 	%r15, %r4, %r14;
	ld.shared.u32 	%r16, [%r15];
	ld.shared.u32 	%r17, [%r4];
	add.s32 	%r18, %r17, %r16;
	st.shared.u32 	[%r4], %r18;
$L__BB0_4:
	bar.sync 	0;
	setp.lt.u32 	%p3, %r6, %r3;
	mov.u32 	%r20, %r6;
	@%p3 bra 	$L__BB0_2;
$L__BB0_5:
	setp.ne.s32 	%p4, %r1, 0;
	@%p4 bra 	$L__BB0_7;
	ld.shared.u32 	%r19, [sdata];
	cvta.to.global.u64 	%rd6, %rd1;
	mul.wide.u32 	%rd7, %r2, 4;
	add.s64 	%rd8, %rd6, %rd7;
	st.global.u32 	[%rd8], %r19;
$L__BB0_7:
	ret;

}
	// .globl	_Z7reduce1PiS_
.visible .entry _Z7reduce1PiS_(
	.param .u64 .ptr .align 1 _Z7reduce1PiS__param_0,
	.param .u64 .ptr .align 1 _Z7reduce1PiS__param_1
)
{
	.reg .pred 	%p<5>;
	.reg .b32 	%r<24>;
	.reg .b64 	%rd<9>;

	ld.param.u64 	%rd2, [_Z7reduce1PiS__param_0];
	ld.param.u64 	%rd1, [_Z7reduce1PiS__param_1];
	cvta.to.global.u64 	%rd3, %rd2;
	mov.u32 	%r1, %tid.x;
	mov.u32 	%r2, %ctaid.x;
	mov.u32 	%r3, %ntid.x;
	mad.lo.s32 	%r7, %r2, %r3, %r1;
	mul.wide.u32 	%rd4, %r7, 4;
	add.s64 	%rd5, %rd3, %rd4;
	ld.global.u32 	%r8, [%rd5];
	shl.b32 	%r9, %r1, 2;
	mov.u32 	%r10, sdata;
	add.s32 	%r11, %r10, %r9;
	st.shared.u32 	[%r11], %r8;
	bar.sync 	0;
	setp.lt.u32 	%p1, %r3, 2;
	@%p1 bra 	$L__BB1_5;
	mov.b32 	%r23, 1;
$L__BB1_2:
	shl.b32 	%r5, %r23, 1;
	mul.lo.s32 	%r6, %r5, %r1;
	setp.ge.u32 	%p2, %r6, %r3;
	@%p2 bra 	$L__BB1_4;
	add.s32 	%r13, %r6, %r23;
	shl.b32 	%r14, %r13, 2;
	add.s32 	%r16, %r10, %r14;
	ld.shared.u32 	%r17, [%r16];
	shl.b32 	%r18, %r6, 2;
	add.s32 	%r19, %r10, %r18;
	ld.shared.u32 	%r20, [%r19];
	add.s32 	%r21, %r20, %r17;
	st.shared.u32 	[%r19], %r21;
$L__BB1_4:
	bar.sync 	0;
	setp.lt.u32 	%p3, %r5, %r3;
	mov.u32 	%r23, %r5;
	@%p3 bra 	$L__BB1_2;
$L__BB1_5:
	setp.ne.s32 	%p4, %r1, 0;
	@%p4 bra 	$L__BB1_7;
	ld.shared.u32 	%r22, [sdata];
	cvta.to.global.u64 	%rd6, %rd1;
	mul.wide.u32 	%rd7, %r2, 4;
	add.s64 	%rd8, %rd6, %rd7;
	st.global.u32 	[%rd8], %r22;
$L__BB1_7:
	ret;

}
	// .globl	_Z7reduce2PiS_
.visible .entry _Z7reduce2PiS_(
	.param .u64 .ptr .align 1 _Z7reduce2PiS__param_0,
	.param .u64 .ptr .align 1 _Z7reduce2PiS__param_1
)
{
	.reg .pred 	%p<5>;
	.reg .b32 	%r<18>;
	.reg .b64 	%rd<9>;

	ld.param.u64 	%rd2, [_Z7reduce2PiS__param_0];
	ld.param.u64 	%rd1, [_Z7reduce2PiS__param_1];
	cvta.to.global.u64 	%rd3, %rd2;
	mov.u32 	%r1, %tid.x;
	mov.u32 	%r2, %ctaid.x;
	mov.u32 	%r17, %ntid.x;
	mad.lo.s32 	%r7, %r2, %r17, %r1;
	mul.wide.u32 	%rd4, %r7, 4;
	add.s64 	%rd5, %rd3, %rd4;
	ld.global.u32 	%r8, [%rd5];
	shl.b32 	%r9, %r1, 2;
	mov.u32 	%r10, sdata;
	add.s32 	%r4, %r10, %r9;
	st.shared.u32 	[%r4], %r8;
	bar.sync 	0;
	setp.lt.u32 	%p1, %r17, 2;
	@%p1 bra 	$L__BB2_4;
$L__BB2_1:
	shr.u32 	%r6, %r17, 1;
	setp.ge.u32 	%p2, %r1, %r6;
	@%p2 bra 	$L__BB2_3;
	shl.b32 	%r11, %r6, 2;
	add.s32 	%r12, %r4, %r11;
	ld.shared.u32 	%r13, [%r12];
	ld.shared.u32 	%r14, [%r4];
	add.s32 	%r15, %r14, %r13;
	st.shared.u32 	[%r4], %r15;
$L__BB2_3:
	bar.sync 	0;
	setp.gt.u32 	%p3, %r17, 3;
	mov.u32 	%r17, %r6;
	@%p3 bra 	$L__BB2_1;
$L__BB2_4:
	setp.ne.s32 	%p4, %r1, 0;
	@%p4 bra 	$L__BB2_6;
	ld.shared.u32 	%r16, [sdata];
	cvta.to.global.u64 	%rd6, %rd1;
	mul.wide.u32 	%rd7, %r2, 4;
	add.s64 	%rd8, %rd6, %rd7;
	st.global.u32 	[%rd8], %r16;
$L__BB2_6:
	ret;

}
	// .globl	_Z7reduce3PiS_
.visible .entry _Z7reduce3PiS_(
	.param .u64 .ptr .align 1 _Z7reduce3PiS__param_0,
	.param .u64 .ptr .align 1 _Z7reduce3PiS__param_1
)
{
	.reg .pred 	%p<5>;
	.reg .b32 	%r<23>;
	.reg .b64 	%rd<11>;

	ld.param.u64 	%rd2, [_Z7reduce3PiS__param_0];
	ld.param.u64 	%rd1, [_Z7reduce3PiS__param_1];
	cvta.to.global.u64 	%rd3, %rd2;
	mov.u32 	%r1, %tid.x;
	mov.u32 	%r2, %ctaid.x;
	mov.u32 	%r22, %ntid.x;
	mul.lo.s32 	%r7, %r22, %r2;
	shl.b32 	%r8, %r7, 1;
	add.s32 	%r9, %r8, %r1;
	mul.wide.u32 	%rd4, %r9, 4;
	add.s64 	%rd5, %rd3, %rd4;
	ld.global.u32 	%r10, [%rd5];
	add.s32 	%r11, %r9, %r22;
	mul.wide.u32 	%rd6, %r11, 4;
	add.s64 	%rd7, %rd3, %rd6;
	ld.global.u32 	%r12, [%rd7];
	add.s32 	%r13, %r12, %r10;
	shl.b32 	%r14, %r1, 2;
	mov.u32 	%r15, sdata;
	add.s32 	%r4, %r15, %r14;
	st.shared.u32 	[%r4], %r13;
	bar.sync 	0;
	setp.lt.u32 	%p1, %r22, 2;
	@%p1 bra 	$L__BB3_4;
$L__BB3_1:
	shr.u32 	%r6, %r22, 1;
	setp.ge.u32 	%p2, %r1, %r6;
	@%p2 bra 	$L__BB3_3;
	shl.b32 	%r16, %r6, 2;
	add.s32 	%r17, %r4, %r16;
	ld.shared.u32 	%r18, [%r17];
	ld.shared.u32 	%r19, [%r4];
	add.s32 	%r20, %r19, %r18;
	st.shared.u32 	[%r4], %r20;
$L__BB3_3:
	bar.sync 	0;
	setp.gt.u32 	%p3, %r22, 3;
	mov.u32 	%r22, %r6;
	@%p3 bra 	$L__BB3_1;
$L__BB3_4:
	setp.ne.s32 	%p4, %r1, 0;
	@%p4 bra 	$L__BB3_6;
	ld.shared.u32 	%r21, [sdata];
	cvta.to.global.u64 	%rd8, %rd1;
	mul.wide.u32 	%rd9, %r2, 4;
	add.s64 	%rd10, %rd8, %rd9;
	st.global.u32 	[%rd10], %r21;
$L__BB3_6:
	ret;

}
	// .globl	_Z7reduce4PiS_
.visible .entry _Z7reduce4PiS_(
	.param .u64 .ptr .align 1 _Z7reduce4PiS__param_0,
	.param .u64 .ptr .align 1 _Z7reduce4PiS__param_1
)
{
	.reg .pred 	%p<6>;
	.reg .b32 	%r<41>;
	.reg .b64 	%rd<11>;

	ld.param.u64 	%rd2, [_Z7reduce4PiS__param_0];
	ld.param.u64 	%rd1, [_Z7reduce4PiS__param_1];
	cvta.to.global.u64 	%rd3, %rd2;
	mov.u32 	%r1, %tid.x;
	mov.u32 	%r2, %ctaid.x;
	mov.u32 	%r40, %ntid.x;
	mul.lo.s32 	%r7, %r40, %r2;
	shl.b32 	%r8, %r7, 1;
	add.s32 	%r9, %r8, %r1;
	mul.wide.u32 	%rd4, %r9, 4;
	add.s64 	%rd5, %rd3, %rd4;
	ld.global.u32 	%r10, [%rd5];
	add.s32 	%r11, %r9, %r40;
	mul.wide.u32 	%rd6, %r11, 4;
	add.s64 	%rd7, %rd3, %rd6;
	ld.global.u32 	%r12, [%rd7];
	add.s32 	%r13, %r12, %r10;
	shl.b32 	%r14, %r1, 2;
	mov.u32 	%r15, sdata;
	add.s32 	%r4, %r15, %r14;
	st.shared.u32 	[%r4], %r13;
	bar.sync 	0;
	setp.lt.u32 	%p1, %r40, 66;
	@%p1 bra 	$L__BB4_4;
$L__BB4_1:
	shr.u32 	%r6, %r40, 1;
	setp.ge.u32 	%p2, %r1, %r6;
	@%p2 bra 	$L__BB4_3;
	shl.b32 	%r16, %r6, 2;
	add.s32 	%r17, %r4, %r16;
	ld.shared.u32 	%r18, [%r17];
	ld.shared.u32 	%r19, [%r4];
	add.s32 	%r20, %r19, %r18;
	st.shared.u32 	[%r4], %r20;
$L__BB4_3:
	bar.sync 	0;
	setp.gt.u32 	%p3, %r40, 131;
	mov.u32 	%r40, %r6;
	@%p3 bra 	$L__BB4_1;
$L__BB4_4:
	setp.gt.u32 	%p4, %r1, 31;
	@%p4 bra 	$L__BB4_7;
	ld.volatile.shared.u32 	%r21, [%r4+128];
	ld.volatile.shared.u32 	%r22, [%r4];
	add.s32 	%r23, %r22, %r21;
	st.volatile.shared.u32 	[%r4], %r23;
	ld.volatile.shared.u32 	%r24, [%r4+64];
	ld.volatile.shared.u32 	%r25, [%r4];
	add.s32 	%r26, %r25, %r24;
	st.volatile.shared.u32 	[%r4], %r26;
	ld.volatile.shared.u32 	%r27, [%r4+32];
	ld.volatile.shared.u32 	%r28, [%r4];
	add.s32 	%r29, %r28, %r27;
	st.volatile.shared.u32 	[%r4], %r29;
	ld.volatile.shared.u32 	%r30, [%r4+16];
	ld.volatile.shared.u32 	%r31, [%r4];
	add.s32 	%r32, %r31, %r30;
	st.volatile.shared.u32 	[%r4], %r32;
	ld.volatile.shared.u32 	%r33, [%r4+8];
	ld.volatile.shared.u32 	%r34, [%r4];
	add.s32 	%r35, %r34, %r33;
	st.volatile.shared.u32 	[%r4], %r35;
	ld.volatile.shared.u32 	%r36, [%r4+4];
	ld.volatile.shared.u32 	%r37, [%r4];
	add.s32 	%r38, %r37, %r36;
	st.volatile.shared.u32 	[%r4], %r38;
	setp.ne.s32 	%p5, %r1, 0;
	@%p5 bra 	$L__BB4_7;
	ld.shared.u32 	%r39, [sdata];
	cvta.to.global.u64 	%rd8, %rd1;
	mul.wide.u32 	%rd9, %r2, 4;
	add.s64 	%rd10, %rd8, %rd9;
	st.global.u32 	[%rd10], %r39;
$L__BB4_7:
	ret;

}


// ===== COMPILED SASS (sm_100) =====

	.target	sm_100

	.elftype	@"ET_EXEC"


//--------------------- .note.nv.tkinfo           --------------------------
	.section	.note.nv.tkinfo,"",@"SHT_NOTE"
	.sectionflags	@"SHF_NOTE_NV_TKINFO"
	.tkinfo
        /*0018*/ 	.word	0x00000002
        /*0030*/ 	.string	""
        /*0030*/ 	.string	"ptxas"
        /*0030*/ 	.string	"Cuda compilation tools, release 13.0, V13.0.88"
        /*0030*/ 	.string	"Build cuda_13.0.r13.0/compiler.36424714_0"
        /*0030*/ 	.string	"-arch sm_100 -m 64 "



//--------------------- .note.nv.cuinfo           --------------------------
	.section	.note.nv.cuinfo,"",@"SHT_NOTE"
	.sectionflags	@"SHF_NOTE_NV_CUINFO"
        /*0018*/ 	.short	0x0002
        /*001a*/ 	.short	0x0064
        /*001c*/ 	.short	0x0082
	.zero		2


//--------------------- .nv.info                  --------------------------
	.section	.nv.info,"",@"SHT_CUDA_INFO"
	.align	4


	//----- nvinfo : EIATTR_REGCOUNT
	.align		4
        /*0000*/ 	.byte	0x04, 0x2f
        /*0002*/ 	.short	(.L_1 - .L_0)
	.align		4
.L_0:
        /*0004*/ 	.word	index@(_Z7reduce0PiS_)
        /*0008*/ 	.word	0x0000000b


	//----- nvinfo : EIATTR_FRAME_SIZE
	.align		4
.L_1:
        /*000c*/ 	.byte	0x04, 0x11
        /*000e*/ 	.short	(.L_3 - .L_2)
	.align		4
.L_2:
        /*0010*/ 	.word	index@(_Z7reduce0PiS_)
        /*0014*/ 	.word	0x00000000


	//----- nvinfo : EIATTR_REGCOUNT
	.align		4
.L_3:
        /*0018*/ 	.byte	0x04, 0x2f
        /*001a*/ 	.short	(.L_5 - .L_4)
	.align		4
.L_4:
        /*001c*/ 	.word	index@(_Z7reduce1PiS_)
        /*0020*/ 	.word	0x0000000a


	//----- nvinfo : EIATTR_FRAME_SIZE
	.align		4
.L_5:
        /*0024*/ 	.byte	0x04, 0x11
        /*0026*/ 	.short	(.L_7 - .L_6)
	.align		4
.L_6:
        /*0028*/ 	.word	index@(_Z7reduce1PiS_)
        /*002c*/ 	.word	0x00000000


	//----- nvinfo : EIATTR_REGCOUNT
	.align		4
.L_7:
        /*0030*/ 	.byte	0x04, 0x2f
        /*0032*/ 	.short	(.L_9 - .L_8)
	.align		4
.L_8:
        /*0034*/ 	.word	index@(_Z7reduce2PiS_)
        /*0038*/ 	.word	0x0000000b


	//----- nvinfo : EIATTR_FRAME_SIZE
	.align		4
.L_9:
        /*003c*/ 	.byte	0x04, 0x11
        /*003e*/ 	.short	(.L_11 - .L_10)
	.align		4
.L_10:
        /*0040*/ 	.word	index@(_Z7reduce2PiS_)
        /*0044*/ 	.word	0x00000000


	//----- nvinfo : EIATTR_REGCOUNT
	.align		4
.L_11:
        /*0048*/ 	.byte	0x04, 0x2f
        /*004a*/ 	.short	(.L_13 - .L_12)
	.align		4
.L_12:
        /*004c*/ 	.word	index@(_Z7reduce3PiS_)
        /*0050*/ 	.word	0x0000000e


	//----- nvinfo : EIATTR_FRAME_SIZE
	.align		4
.L_13:
        /*0054*/ 	.byte	0x04, 0x11
        /*0056*/ 	.short	(.L_15 - .L_14)
	.align		4
.L_14:
        /*0058*/ 	.word	index@(_Z7reduce3PiS_)
        /*005c*/ 	.word	0x00000000


	//----- nvinfo : EIATTR_REGCOUNT
	.align		4
.L_15:
        /*0060*/ 	.byte	0x04, 0x2f
        /*0062*/ 	.short	(.L_17 - .L_16)
	.align		4
.L_16:
        /*0064*/ 	.word	index@(_Z7reduce4PiS_)
        /*0068*/ 	.word	0x0000000d


	//----- nvinfo : EIATTR_FRAME_SIZE
	.align		4
.L_17:
        /*006c*/ 	.byte	0x04, 0x11
        /*006e*/ 	.short	(.L_19 - .L_18)
	.align		4
.L_18:
        /*0070*/ 	.word	index@(_Z7reduce4PiS_)
        /*0074*/ 	.word	0x00000000


	//----- nvinfo : EIATTR_MIN_STACK_SIZE
	.align		4
.L_19:
        /*0078*/ 	.byte	0x04, 0x12
        /*007a*/ 	.short	(.L_21 - .L_20)
	.align		4
.L_20:
        /*007c*/ 	.word	index@(_Z7reduce4PiS_)
        /*0080*/ 	.word	0x00000000


	//----- nvinfo : EIATTR_MIN_STACK_SIZE
	.align		4
.L_21:
        /*0084*/ 	.byte	0x04, 0x12
        /*0086*/ 	.short	(.L_23 - .L_22)
	.align		4
.L_22:
        /*0088*/ 	.word	index@(_Z7reduce3PiS_)
        /*008c*/ 	.word	0x00000000


	//----- nvinfo : EIATTR_MIN_STACK_SIZE
	.align		4
.L_23:
        /*0090*/ 	.byte	0x04, 0x12
        /*0092*/ 	.short	(.L_25 - .L_24)
	.align		4
.L_24:
        /*0094*/ 	.word	index@(_Z7reduce2PiS_)
        /*0098*/ 	.word	0x00000000


	//----- nvinfo : EIATTR_MIN_STACK_SIZE
	.align		4
.L_25:
        /*009c*/ 	.byte	0x04, 0x12
        /*009e*/ 	.short	(.L_27 - .L_26)
	.align		4
.L_26:
        /*00a0*/ 	.word	index@(_Z7reduce1PiS_)
        /*00a4*/ 	.word	0x00000000


	//----- nvinfo : EIATTR_MIN_STACK_SIZE
	.align		4
.L_27:
        /*00a8*/ 	.byte	0x04, 0x12
        /*00aa*/ 	.short	(.L_29 - .L_28)
	.align		4
.L_28:
        /*00ac*/ 	.word	index@(_Z7reduce0PiS_)
        /*00b0*/ 	.word	0x00000000
.L_29:


//--------------------- .nv.compat                --------------------------
	.section	.nv.compat,"",@"SHT_CUDA_COMPAT_INFO"
	.align	4
        /*0000*/ 	.byte	0x02, 0x09, 0x00, 0x00, 0x02, 0x02, 0x01, 0x00, 0x02, 0x05, 0x05, 0x00, 0x03, 0x07, 0x01, 0x01
        /*0010*/ 	.byte	0x02, 0x03, 0x00, 0x00, 0x02, 0x06, 0x01, 0x00, 0x04, 0x0b, 0x08, 0x00, 0x09, 0x00, 0x00, 0x00
        /*0020*/ 	.byte	0x00, 0x00, 0x00, 0x00


//--------------------- .nv.info._Z7reduce4PiS_   --------------------------
	.section	.nv.info._Z7reduce4PiS_,"",@"SHT_CUDA_INFO"
	.sectionflags	@""
	.align	4


	//----- nvinfo : EIATTR_CUDA_API_VERSION
	.align		4
        /*0000*/ 	.byte	0x04, 0x37
        /*0002*/ 	.short	(.L_31 - .L_30)
.L_30:
        /*0004*/ 	.word	0x00000082


	//----- nvinfo : EIATTR_KPARAM_INFO
	.align		4
.L_31:
        /*0008*/ 	.byte	0x04, 0x17
        /*000a*/ 	.short	(.L_33 - .L_32)
.L_32:
        /*000c*/ 	.word	0x00000000
        /*0010*/ 	.short	0x0001
        /*0012*/ 	.short	0x0008
        /*0014*/ 	.byte	0x00, 0xf5, 0x21, 0x00


	//----- nvinfo : EIATTR_KPARAM_INFO
	.align		4
.L_33:
        /*0018*/ 	.byte	0x04, 0x17
        /*001a*/ 	.short	(.L_35 - .L_34)
.L_34:
        /*001c*/ 	.word	0x00000000
        /*0020*/ 	.short	0x0000
        /*0022*/ 	.short	0x0000
        /*0024*/ 	.byte	0x00, 0xf5, 0x21, 0x00


	//----- nvinfo : EIATTR_SPARSE_MMA_MASK
	.align		4
.L_35:
        /*0028*/ 	.byte	0x03, 0x50
        /*002a*/ 	.short	0x0000


	//----- nvinfo : EIATTR_MAXREG_COUNT
	.align		4
        /*002c*/ 	.byte	0x03, 0x1b
        /*002e*/ 	.short	0x00ff


	//----- nvinfo : EIATTR_NUM_BARRIERS
	.align		4
        /*0030*/ 	.byte	0x02, 0x4c
        /*0032*/ 	.byte	0x01
	.zero		1


	//----- nvinfo : EIATTR_MERCURY_ISA_VERSION
	.align		4
        /*0034*/ 	.byte	0x03, 0x5f
        /*0036*/ 	.short	0x0101


	//----- nvinfo : EIATTR_VRC_CTA_INIT_COUNT
	.align		4
        /*0038*/ 	.byte	0x02, 0x4a
	.zero		1
	.zero		1


	//----- nvinfo : EIATTR_EXIT_INSTR_OFFSETS
	.align		4
        /*003c*/ 	.byte	0x04, 0x1c
        /*003e*/ 	.short	(.L_37 - .L_36)


	//   ....[0]....
.L_36:
        /*0040*/ 	.word	0x00000230


	//   ....[1]....
        /*0044*/ 	.word	0x000003d0


	//   ....[2]....
        /*0048*/ 	.word	0x00000450


	//----- nvinfo : EIATTR_CBANK_PARAM_SIZE
	.align		4
.L_37:
        /*004c*/ 	.byte	0x03, 0x19
        /*004e*/ 	.short	0x0010


	//----- nvinfo : EIATTR_PARAM_CBANK
	.align		4
        /*0050*/ 	.byte	0x04, 0x0a
        /*0052*/ 	.short	(.L_39 - .L_38)
	.align		4
.L_38:
        /*0054*/ 	.word	index@(.nv.constant0._Z7reduce4PiS_)
        /*0058*/ 	.short	0x0380
        /*005a*/ 	.short	0x0010


	//----- nvinfo : EIATTR_SW_WAR
	.align		4
.L_39:
        /*005c*/ 	.byte	0x04, 0x36
        /*005e*/ 	.short	(.L_41 - .L_40)
.L_40:
        /*0060*/ 	.word	0x00000008
.L_41:


//--------------------- .nv.info._Z7reduce3PiS_   --------------------------
	.section	.nv.info._Z7reduce3PiS_,"",@"SHT_CUDA_INFO"
	.sectionflags	@""
	.align	4


	//----- nvinfo : EIATTR_CUDA_API_VERSION
	.align		4
        /*0000*/ 	.byte	0x04, 0x37
        /*0002*/ 	.short	(.L_43 - .L_42)
.L_42:
        /*0004*/ 	.word	0x00000082


	//----- nvinfo : EIATTR_KPARAM_INFO
	.align		4
.L_43:
        /*0008*/ 	.byte	0x04, 0x17
        /*000a*/ 	.short	(.L_45 - .L_44)
.L_44:
        /*000c*/ 	.word	0x00000000
        /*0010*/ 	.short	0x0001
        /*0012*/ 	.short	0x0008
        /*0014*/ 	.byte	0x00, 0xf5, 0x21, 0x00


	//----- nvinfo : EIATTR_KPARAM_INFO
	.align		4
.L_45:
        /*0018*/ 	.byte	0x04, 0x17
        /*001a*/ 	.short	(.L_47 - .L_46)
.L_46:
        /*001c*/ 	.word	0x00000000
        /*0020*/ 	.short	0x0000
        /*0022*/ 	.short	0x0000
        /*0024*/ 	.byte	0x00, 0xf5, 0x21, 0x00


	//----- nvinfo : EIATTR_SPARSE_MMA_MASK
	.align		4
.L_47:
        /*0028*/ 	.byte	0x03, 0x50
        /*002a*/ 	.short	0x0000


	//----- nvinfo : EIATTR_MAXREG_COUNT
	.align		4
        /*002c*/ 	.byte	0x03, 0x1b
        /*002e*/ 	.short	0x00ff


	//----- nvinfo : EIATTR_NUM_BARRIERS
	.align		4
        /*0030*/ 	.byte	0x02, 0x4c
        /*0032*/ 	.byte	0x01
	.zero		1


	//----- nvinfo : EIATTR_MERCURY_ISA_VERSION
	.align		4
        /*0034*/ 	.byte	0x03, 0x5f
        /*0036*/ 	.short	0x0101


	//----- nvinfo : EIATTR_VRC_CTA_INIT_COUNT
	.align		4
        /*0038*/ 	.byte	0x02, 0x4a
	.zero		1
	.zero		1


	//----- nvinfo : EIATTR_EXIT_INSTR_OFFSETS
	.align		4
        /*003c*/ 	.byte	0x04, 0x1c
        /*003e*/ 	.short	(.L_49 - .L_48)


	//   ....[0]....
.L_48:
        /*0040*/ 	.word	0x00000230


	//   ....[1]....
        /*0044*/ 	.word	0x000002b0


	//----- nvinfo : EIATTR_CBANK_PARAM_SIZE
	.align		4
.L_49:
        /*0048*/ 	.byte	0x03, 0x19
        /*004a*/ 	.short	0x0010


	//----- nvinfo : EIATTR_PARAM_CBANK
	.align		4
        /*004c*/ 	.byte	0x04, 0x0a
        /*004e*/ 	.short	(.L_51 - .L_50)
	.align		4
.L_50:
        /*0050*/ 	.word	index@(.nv.constant0._Z7reduce3PiS_)
        /*0054*/ 	.short	0x0380
        /*0056*/ 	.short	0x0010


	//----- nvinfo : EIATTR_SW_WAR
	.align		4
.L_51:
        /*0058*/ 	.byte	0x04, 0x36
        /*005a*/ 	.short	(.L_53 - .L_52)
.L_52:
        /*005c*/ 	.word	0x00000008
.L_53:


//--------------------- .nv.info._Z7reduce2PiS_   --------------------------
	.section	.nv.info._Z7reduce2PiS_,"",@"SHT_CUDA_INFO"
	.sectionflags	@""
	.align	4


	//----- nvinfo : EIATTR_CUDA_API_VERSION
	.align		4
        /*0000*/ 	.byte	0x04, 0x37
        /*0002*/ 	.short	(.L_55 - .L_54)
.L_54:
        /*0004*/ 	.word	0x00000082


	//----- nvinfo : EIATTR_KPARAM_INFO
	.align		4
.L_55:
        /*0008*/ 	.byte	0x04, 0x17
        /*000a*/ 	.short	(.L_57 - .L_56)
.L_56:
        /*000c*/ 	.word	0x00000000
        /*0010*/ 	.short	0x0001
        /*0012*/ 	.short	0x0008
        /*0014*/ 	.byte	0x00, 0xf5, 0x21, 0x00


	//----- nvinfo : EIATTR_KPARAM_INFO
	.align		4
.L_57:
        /*0018*/ 	.byte	0x04, 0x17
        /*001a*/ 	.short	(.L_59 - .L_58)
.L_58:
        /*001c*/ 	.word	0x00000000
        /*0020*/ 	.short	0x0000
        /*0022*/ 	.short	0x0000
        /*0024*/ 	.byte	0x00, 0xf5, 0x21, 0x00


	//----- nvinfo : EIATTR_SPARSE_MMA_MASK
	.align		4
.L_59:
        /*0028*/ 	.byte	0x03, 0x50
        /*002a*/ 	.short	0x0000


	//----- nvinfo : EIATTR_MAXREG_COUNT
	.align		4
        /*002c*/ 	.byte	0x03, 0x1b
        /*002e*/ 	.short	0x00ff


	//----- nvinfo : EIATTR_NUM_BARRIERS
	.align		4
        /*0030*/ 	.byte	0x02, 0x4c
        /*0032*/ 	.byte	0x01
	.zero		1


	//----- nvinfo : EIATTR_MERCURY_ISA_VERSION
	.align		4
        /*0034*/ 	.byte	0x03, 0x5f
        /*0036*/ 	.short	0x0101


	//----- nvinfo : EIATTR_VRC_CTA_INIT_COUNT
	.align		4
        /*0038*/ 	.byte	0x02, 0x4a
	.zero		1
	.zero		1


	//----- nvinfo : EIATTR_EXIT_INSTR_OFFSETS
	.align		4
        /*003c*/ 	.byte	0x04, 0x1c
        /*003e*/ 	.short	(.L_61 - .L_60)


	//   ....[0]....
.L_60:
        /*0040*/ 	.word	0x000001e0


	//   ....[1]....
        /*0044*/ 	.word	0x00000260


	//----- nvinfo : EIATTR_CBANK_PARAM_SIZE
	.align		4
.L_61:
        /*0048*/ 	.byte	0x03, 0x19
        /*004a*/ 	.short	0x0010


	//----- nvinfo : EIATTR_PARAM_CBANK
	.align		4
        /*004c*/ 	.byte	0x04, 0x0a
        /*004e*/ 	.short	(.L_63 - .L_62)
	.align		4
.L_62:
        /*0050*/ 	.word	index@(.nv.constant0._Z7reduce2PiS_)
        /*0054*/ 	.short	0x0380
        /*0056*/ 	.short	0x0010


	//----- nvinfo : EIATTR_SW_WAR
	.align		4
.L_63:
        /*0058*/ 	.byte	0x04, 0x36
        /*005a*/ 	.short	(.L_65 - .L_64)
.L_64:
        /*005c*/ 	.word	0x00000008
.L_65:


//--------------------- .nv.info._Z7reduce1PiS_   --------------------------
	.section	.nv.info._Z7reduce1PiS_,"",@"SHT_CUDA_INFO"
	.sectionflags	@""
	.align	4


	//----- nvinfo : EIATTR_CUDA_API_VERSION
	.align		4
        /*0000*/ 	.byte	0x04, 0x37
        /*0002*/ 	.short	(.L_67 - .L_66)
.L_66:
        /*0004*/ 	.word	0x00000082


	//----- nvinfo : EIATTR_KPARAM_INFO
	.align		4
.L_67:
        /*0008*/ 	.byte	0x04, 0x17
        /*000a*/ 	.short	(.L_69 - .L_68)
.L_68:
        /*000c*/ 	.word	0x00000000
        /*0010*/ 	.short	0x0001
        /*0012*/ 	.short	0x0008
        /*0014*/ 	.byte	0x00, 0xf5, 0x21, 0x00


	//----- nvinfo : EIATTR_KPARAM_INFO
	.align		4
.L_69:
        /*0018*/ 	.byte	0x04, 0x17
        /*001a*/ 	.short	(.L_71 - .L_70)
.L_70:
        /*001c*/ 	.word	0x00000000
        /*0020*/ 	.short	0x0000
        /*0022*/ 	.short	0x0000
        /*0024*/ 	.byte	0x00, 0xf5, 0x21, 0x00


	//----- nvinfo : EIATTR_SPARSE_MMA_MASK
	.align		4
.L_71:
        /*0028*/ 	.byte	0x03, 0x50
        /*002a*/ 	.short	0x0000


	//----- nvinfo : EIATTR_MAXREG_COUNT
	.align		4
        /*002c*/ 	.byte	0x03, 0x1b
        /*002e*/ 	.short	0x00ff


	//----- nvinfo : EIATTR_NUM_BARRIERS
	.align		4
        /*0030*/ 	.byte	0x02, 0x4c
        /*0032*/ 	.byte	0x01
	.zero		1


	//----- nvinfo : EIATTR_MERCURY_ISA_VERSION
	.align		4
        /*0034*/ 	.byte	0x03, 0x5f
        /*0036*/ 	.short	0x0101


	//----- nvinfo : EIATTR_VRC_CTA_INIT_COUNT
	.align		4
        /*0038*/ 	.byte	0x02, 0x4a
	.zero		1
	.zero		1


	//----- nvinfo : EIATTR_EXIT_INSTR_OFFSETS
	.align		4
        /*003c*/ 	.byte	0x04, 0x1c
        /*003e*/ 	.short	(.L_73 - .L_72)


	//   ....[0]....
.L_72:
        /*0040*/ 	.word	0x00000210


	//   ....[1]....
        /*0044*/ 	.word	0x00000290


	//----- nvinfo : EIATTR_CBANK_PARAM_SIZE
	.align		4
.L_73:
        /*0048*/ 	.byte	0x03, 0x19
        /*004a*/ 	.short	0x0010


	//----- nvinfo : EIATTR_PARAM_CBANK
	.align		4
        /*004c*/ 	.byte	0x04, 0x0a
        /*004e*/ 	.short	(.L_75 - .L_74)
	.align		4
.L_74:
        /*0050*/ 	.word	index@(.nv.constant0._Z7reduce1PiS_)
        /*0054*/ 	.short	0x0380
        /*0056*/ 	.short	0x0010


	//----- nvinfo : EIATTR_SW_WAR
	.align		4
.L_75:
        /*0058*/ 	.byte	0x04, 0x36
        /*005a*/ 	.short	(.L_77 - .L_76)
.L_76:
        /*005c*/ 	.word	0x00000008
.L_77:


//--------------------- .nv.info._Z7reduce0PiS_   --------------------------
	.section	.nv.info._Z7reduce0PiS_,"",@"SHT_CUDA_INFO"
	.sectionflags	@""
	.align	4


	//----- nvinfo : EIATTR_CUDA_API_VERSION
	.align		4
        /*0000*/ 	.byte	0x04, 0x37
        /*0002*/ 	.short	(.L_79 - .L_78)
.L_78:
        /*0004*/ 	.word	0x00000082


	//----- nvinfo : EIATTR_KPARAM_INFO
	.align		4
.L_79:
        /*0008*/ 	.byte	0x04, 0x17
        /*000a*/ 	.short	(.L_81 - .L_80)
.L_80:
        /*000c*/ 	.word	0x00000000
        /*0010*/ 	.short	0x0001
        /*0012*/ 	.short	0x0008
        /*0014*/ 	.byte	0x00, 0xf5, 0x21, 0x00


	//----- nvinfo : EIATTR_KPARAM_INFO
	.align		4
.L_81:
        /*0018*/ 	.byte	0x04, 0x17
        /*001a*/ 	.short	(.L_83 - .L_82)
.L_82:
        /*001c*/ 	.word	0x00000000
        /*0020*/ 	.short	0x0000
        /*0022*/ 	.short	0x0000
        /*0024*/ 	.byte	0x00, 0xf5, 0x21, 0x00


	//----- nvinfo : EIATTR_SPARSE_MMA_MASK
	.align		4
.L_83:
        /*0028*/ 	.byte	0x03, 0x50
        /*002a*/ 	.short	0x0000


	//----- nvinfo : EIATTR_MAXREG_COUNT
	.align		4
        /*002c*/ 	.byte	0x03, 0x1b
        /*002e*/ 	.short	0x00ff


	//----- nvinfo : EIATTR_NUM_BARRIERS
	.align		4
        /*0030*/ 	.byte	0x02, 0x4c
        /*0032*/ 	.byte	0x01
	.zero		1


	//----- nvinfo : EIATTR_MERCURY_ISA_VERSION
	.align		4
        /*0034*/ 	.byte	0x03, 0x5f
        /*0036*/ 	.short	0x0101


	//----- nvinfo : EIATTR_VRC_CTA_INIT_COUNT
	.align		4
        /*0038*/ 	.byte	0x02, 0x4a
	.zero		1
	.zero		1


	//----- nvinfo : EIATTR_EXIT_INSTR_OFFSETS
	.align		4
        /*003c*/ 	.byte	0x04, 0x1c
        /*003e*/ 	.short	(.L_85 - .L_84)


	//   ....[0]....
.L_84:
        /*0040*/ 	.word	0x000001f0


	//   ....[1]....
        /*0044*/ 	.word	0x00000270


	//----- nvinfo : EIATTR_CBANK_PARAM_SIZE
	.align		4
.L_85:
        /*0048*/ 	.byte	0x03, 0x19
        /*004a*/ 	.short	0x0010


	//----- nvinfo : EIATTR_PARAM_CBANK
	.align		4
        /*004c*/ 	.byte	0x04, 0x0a
        /*004e*/ 	.short	(.L_87 - .L_86)
	.align		4
.L_86:
        /*0050*/ 	.word	index@(.nv.constant0._Z7reduce0PiS_)
        /*0054*/ 	.short	0x0380
        /*0056*/ 	.short	0x0010


	//----- nvinfo : EIATTR_SW_WAR
	.align		4
.L_87:
        /*0058*/ 	.byte	0x04, 0x36
        /*005a*/ 	.short	(.L_89 - .L_88)
.L_88:
        /*005c*/ 	.word	0x00000008
.L_89:


//--------------------- .nv.callgraph             --------------------------
	.section	.nv.callgraph,"",@"SHT_CUDA_CALLGRAPH"
	.align	4
	.sectionentsize	8
	.align		4
        /*0000*/ 	.word	0x00000000
	.align		4
        /*0004*/ 	.word	0xffffffff
	.align		4
        /*0008*/ 	.word	0x00000000
	.align		4
        /*000c*/ 	.word	0xfffffffe
	.align		4
        /*0010*/ 	.word	0x00000000
	.align		4
        /*0014*/ 	.word	0xfffffffd
	.align		4
        /*0018*/ 	.word	0x00000000
	.align		4
        /*001c*/ 	.word	0xfffffffc


//--------------------- .text._Z7reduce4PiS_      --------------------------
	.section	.text._Z7reduce4PiS_,"ax",@progbits
	.align	128
        .global         _Z7reduce4PiS_
        .type           _Z7reduce4PiS_,@function
        .size           _Z7reduce4PiS_,(.L_x_15 - _Z7reduce4PiS_)
        .other          _Z7reduce4PiS_,@"STO_CUDA_ENTRY STV_DEFAULT"
_Z7reduce4PiS_:
.text._Z7reduce4PiS_:
[----:B------:R-:W-:Y:S01]  /*0000*/  LDC R1, c[0x0][0x37c] ;  /* 0x0000df00ff017b82 */ /* 0x000fe20000000800 */
[----:B------:R-:W0:Y:S01]  /*0010*/  S2R R0, SR_CTAID.X ;  /* 0x0000000000007919 */ /* 0x000e220000002500 */
[----:B------:R-:W0:Y:S06]  /*0020*/  LDCU UR8, c[0x0][0x360] ;  /* 0x00006c00ff0877ac */ /* 0x000e2c0008000800 */
[----:B------:R-:W1:Y:S01]  /*0030*/  LDC.64 R6, c[0x0][0x380] ;  /* 0x0000e000ff067b82 */ /* 0x000e620000000a00 */
[----:B------:R-:W2:Y:S01]  /*0040*/  S2R R2, SR_TID.X ;  /* 0x0000000000027919 */ /* 0x000ea20000002100 */
[----:B------:R-:W3:Y:S01]  /*0050*/  LDCU.64 UR6, c[0x0][0x358] ;  /* 0x00006b00ff0677ac */ /* 0x000ee20008000a00 */
[----:B0-----:R-:W-:-:S04]  /*0060*/  IMAD R3, R0, UR8, RZ ;  /* 0x0000000800037c24 */ /* 0x001fc8000f8e02ff */
[----:B--2---:R-:W-:-:S04]  /*0070*/  IMAD R3, R3, 0x2, R2 ;  /* 0x0000000203037824 */ /* 0x004fc800078e0202 */
[C---:B-1----:R-:W-:Y:S01]  /*0080*/  IMAD.WIDE.U32 R4, R3.reuse, 0x4, R6 ;  /* 0x0000000403047825 */ /* 0x042fe200078e0006 */
[----:B------:R-:W-:-:S05]  /*0090*/  IADD3 R9, PT, PT, R3, UR8, RZ ;  /* 0x0000000803097c10 */ /* 0x000fca000fffe0ff */
[----:B------:R-:W-:Y:S01]  /*00a0*/  IMAD.WIDE.U32 R6, R9, 0x4, R6 ;  /* 0x0000000409067825 */ /* 0x000fe200078e0006 */
[----:B---3--:R-:W2:Y:S05]  /*00b0*/  LDG.E R4, desc[UR6][R4.64] ;  /* 0x0000000604047981 */ /* 0x008eaa000c1e1900 */
[----:B------:R-:W2:Y:S01]  /*00c0*/  LDG.E R7, desc[UR6][R6.64] ;  /* 0x0000000606077981 */ /* 0x000ea2000c1e1900 */
[----:B------:R-:W0:Y:S01]  /*00d0*/  S2UR UR5, SR_CgaCtaId ;  /* 0x00000000000579c3 */ /* 0x000e220000008800 */
[----:B------:R-:W-:Y:S01]  /*00e0*/  UMOV UR4, 0x400 ;  /* 0x0000040000047882 */ /* 0x000fe20000000000 */
[----:B------:R-:W-:Y:S01]  /*00f0*/  UISETP.GE.U32.AND UP0, UPT, UR8, 0x42, UPT ;  /* 0x000000420800788c */ /* 0x000fe2000bf06070 */
[----:B------:R-:W-:Y:S01]  /*0100*/  ISETP.GT.U32.AND P0, PT, R2, 0x1f, PT ;  /* 0x0000001f0200780c */ /* 0x000fe20003f04070 */
[----:B0-----:R-:W-:-:S06]  /*0110*/  ULEA UR4, UR5, UR4, 0x18 ;  /* 0x0000000405047291 */ /* 0x001fcc000f8ec0ff */
[----:B------:R-:W-:Y:S01]  /*0120*/  LEA R3, R2, UR4, 0x2 ;  /* 0x0000000402037c11 */ /* 0x000fe2000f8e10ff */
[----:B--2---:R-:W-:-:S05]  /*0130*/  IMAD.IADD R8, R4, 0x1, R7 ;  /* 0x0000000104087824 */ /* 0x004fca00078e0207 */
[----:B------:R0:W-:Y:S01]  /*0140*/  STS [R3], R8 ;  /* 0x0000000803007388 */ /* 0x0001e20000000800 */
[----:B------:R-:W-:Y:S06]  /*0150*/  BAR.SYNC.DEFER_BLOCKING 0x0 ;  /* 0x0000000000007b1d */ /* 0x000fec0000010000 */
[----:B------:R-:W-:Y:S05]  /*0160*/  BRA.U !UP0, `(.L_x_0) ;  /* 0x0000000108307547 */ /* 0x000fea000b800000 */
[----:B------:R-:W-:-:S07]  /*0170*/  MOV R4, UR8 ;  /* 0x0000000800047c02 */ /* 0x000fce0008000f00 */
.L_x_1:
[----:B------:R-:W-:-:S04]  /*0180*/  SHF.R.U32.HI R7, RZ, 0x1, R4 ;  /* 0x00000001ff077819 */ /* 0x000fc80000011604 */
[----:B------:R-:W-:-:S13]  /*0190*/  ISETP.GE.U32.AND P1, PT, R2, R7, PT ;  /* 0x000000070200720c */ /* 0x000fda0003f26070 */
[----:B------:R-:W-:Y:S01]  /*01a0*/  @!P1 IMAD R5, R7, 0x4, R3 ;  /* 0x0000000407059824 */ /* 0x000fe200078e0203 */
[----:B------:R-:W-:Y:S05]  /*01b0*/  @!P1 LDS R6, [R3] ;  /* 0x0000000003069984 */ /* 0x000fea0000000800 */
[----:B------:R-:W1:Y:S02]  /*01c0*/  @!P1 LDS R5, [R5] ;  /* 0x0000000005059984 */ /* 0x000e640000000800 */
[----:B-1----:R-:W-:-:S05]  /*01d0*/  @!P1 IADD3 R6, PT, PT, R5, R6, RZ ;  /* 0x0000000605069210 */ /* 0x002fca0007ffe0ff */
[----:B------:R1:W-:Y:S01]  /*01e0*/  @!P1 STS [R3], R6 ;  /* 0x0000000603009388 */ /* 0x0003e20000000800 */
[----:B------:R-:W-:Y:S01]  /*01f0*/  BAR.SYNC.DEFER_BLOCKING 0x0 ;  /* 0x0000000000007b1d */ /* 0x000fe20000010000 */
[----:B------:R-:W-:Y:S01]  /*0200*/  ISETP.GT.U32.AND P1, PT, R4, 0x83, PT ;  /* 0x000000830400780c */ /* 0x000fe20003f24070 */
[----:B------:R-:W-:-:S12]  /*0210*/  IMAD.MOV.U32 R4, RZ, RZ, R7 ;  /* 0x000000ffff047224 */ /* 0x000fd800078e0007 */
[----:B-1----:R-:W-:Y:S05]  /*0220*/  @P1 BRA `(.L_x_1) ;  /* 0xfffffffc00d41947 */ /* 0x002fea000383ffff */
.L_x_0:
[----:B------:R-:W-:Y:S05]  /*0230*/  @P0 EXIT ;  /* 0x000000000000094d */ /* 0x000fea0003800000 */
[----:B------:R-:W-:Y:S01]  /*0240*/  LDS R4, [R3+0x80] ;  /* 0x0000800003047984 */ /* 0x000fe20000000800 */
[----:B------:R-:W-:-:S03]  /*0250*/  ISETP.NE.AND P0, PT, R2, RZ, PT ;  /* 0x000000ff0200720c */ /* 0x000fc60003f05270 */
[----:B------:R-:W1:Y:S02]  /*0260*/  LDS R5, [R3] ;  /* 0x0000000003057984 */ /* 0x000e640000000800 */
[----:B-1----:R-:W-:-:S05]  /*0270*/  IADD3 R4, PT, PT, R4, R5, RZ ;  /* 0x0000000504047210 */ /* 0x002fca0007ffe0ff */
[----:B------:R-:W-:Y:S04]  /*0280*/  STS [R3], R4 ;  /* 0x0000000403007388 */ /* 0x000fe80000000800 */
[----:B------:R-:W-:Y:S04]  /*0290*/  LDS R5, [R3+0x40] ;  /* 0x0000400003057984 */ /* 0x000fe80000000800 */
[----:B------:R-:W1:Y:S02]  /*02a0*/  LDS R6, [R3] ;  /* 0x0000000003067984 */ /* 0x000e640000000800 */
[----:B-1----:R-:W-:-:S05]  /*02b0*/  IMAD.IADD R6, R5, 0x1, R6 ;  /* 0x0000000105067824 */ /* 0x002fca00078e0206 */
[----:B------:R-:W-:Y:S04]  /*02c0*/  STS [R3], R6 ;  /* 0x0000000603007388 */ /* 0x000fe80000000800 */
[----:B------:R-:W-:Y:S04]  /*02d0*/  LDS R5, [R3+0x20] ;  /* 0x0000200003057984 */ /* 0x000fe80000000800 */
[----:B0-----:R-:W0:Y:S02]  /*02e0*/  LDS R8, [R3] ;  /* 0x0000000003087984 */ /* 0x001e240000000800 */
[----:B0-----:R-:W-:-:S05]  /*02f0*/  IADD3 R8, PT, PT, R5, R8, RZ ;  /* 0x0000000805087210 */ /* 0x001fca0007ffe0ff */
[----:B------:R-:W-:Y:S04]  /*0300*/  STS [R3], R8 ;  /* 0x0000000803007388 */ /* 0x000fe80000000800 */
[----:B------:R-:W-:Y:S04]  /*0310*/  LDS R5, [R3+0x10] ;  /* 0x0000100003057984 */ /* 0x000fe80000000800 */
[----:B------:R-:W0:Y:S02]  /*0320*/  LDS R10, [R3] ;  /* 0x00000000030a7984 */ /* 0x000e240000000800 */
[----:B0-----:R-:W-:-:S05]  /*0330*/  IMAD.IADD R10, R5, 0x1, R10 ;  /* 0x00000001050a7824 */ /* 0x001fca00078e020a */
[----:B------:R-:W-:Y:S04]  /*0340*/  STS [R3], R10 ;  /* 0x0000000a03007388 */ /* 0x000fe80000000800 */
[----:B------:R-:W-:Y:S04]  /*0350*/  LDS R4, [R3+0x8] ;  /* 0x0000080003047984 */ /* 0x000fe80000000800 */
[----:B------:R-:W0:Y:S02]  /*0360*/  LDS R5, [R3] ;  /* 0x0000000003057984 */ /* 0x000e240000000800 */
[----:B0-----:R-:W-:-:S05]  /*0370*/  IADD3 R4, PT, PT, R4, R5, RZ ;  /* 0x0000000504047210 */ /* 0x001fca0007ffe0ff */
[----:B------:R-:W-:Y:S04]  /*0380*/  STS [R3], R4 ;  /* 0x0000000403007388 */ /* 0x000fe80000000800 */
[----:B------:R-:W-:Y:S04]  /*0390*/  LDS R5, [R3+0x4] ;  /* 0x0000040003057984 */ /* 0x000fe80000000800 */
[----:B------:R-:W0:Y:S02]  /*03a0*/  LDS R6, [R3] ;  /* 0x0000000003067984 */ /* 0x000e240000000800 */
[----:B0-----:R-:W-:-:S05]  /*03b0*/  IMAD.IADD R6, R5, 0x1, R6 ;  /* 0x0000000105067824 */ /* 0x001fca00078e0206 */
[----:B------:R0:W-:Y:S01]  /*03c0*/  STS [R3], R6 ;  /* 0x0000000603007388 */ /* 0x0001e20000000800 */
[----:B------:R-:W-:Y:S05]  /*03d0*/  @P0 EXIT ;  /* 0x000000000000094d */ /* 0x000fea0003800000 */
[----:B------:R-:W1:Y:S01]  /*03e0*/  S2UR UR5, SR_CgaCtaId ;  /* 0x00000000000579c3 */ /* 0x000e620000008800 */
[----:B------:R-:W-:-:S07]  /*03f0*/  UMOV UR4, 0x400 ;  /* 0x0000040000047882 */ /* 0x000fce0000000000 */
[----:B0-----:R-:W0:Y:S01]  /*0400*/  LDC.64 R2, c[0x0][0x388] ;  /* 0x0000e200ff027b82 */ /* 0x001e220000000a00 */
[----:B-1----:R-:W-:Y:S01]  /*0410*/  ULEA UR4, UR5, UR4, 0x18 ;  /* 0x0000000405047291 */ /* 0x002fe2000f8ec0ff */
[----:B0-----:R-:W-:-:S08]  /*0420*/  IMAD.WIDE.U32 R2, R0, 0x4, R2 ;  /* 0x0000000400027825 */ /* 0x001fd000078e0002 */
[----:B------:R-:W0:Y:S04]  /*0430*/  LDS R5, [UR4] ;  /* 0x00000004ff057984 */ /* 0x000e280008000800 */
[----:B0-----:R-:W-:Y:S01]  /*0440*/  STG.E desc[UR6][R2.64], R5 ;  /* 0x0000000502007986 */ /* 0x001fe2000c101906 */
[----:B------:R-:W-:Y:S05]  /*0450*/  EXIT ;  /* 0x000000000000794d */ /* 0x000fea0003800000 */
.L_x_2:
[----:B------:R-:W-:-:S00]  /*0460*/  BRA `(.L_x_2) ;  /* 0xfffffffc00fc7947 */ /* 0x000fc0000383ffff */
[----:B------:R-:W-:-:S00]  /*0470*/  NOP ;  /* 0x0000000000007918 */ /* 0x000fc00000000000 */
        /* <DEDUP_REMOVED lines=8> */
.L_x_15:


//--------------------- .text._Z7reduce3PiS_      --------------------------
	.section	.text._Z7reduce3PiS_,"ax",@progbits
	.align	128
        .global         _Z7reduce3PiS_
        .type           _Z7reduce3PiS_,@function
        .size           _Z7reduce3PiS_,(.L_x_16 - _Z7reduce3PiS_)
        .other          _Z7reduce3PiS_,@"STO_CUDA_ENTRY STV_DEFAULT"
_Z7reduce3PiS_:
.text._Z7reduce3PiS_:
[----:B------:R-:W-:Y:S01]  /*0000*/  LDC R1, c[0x0][0x37c] ;  /* 0x0000df00ff017b82 */ /* 0x000fe20000000800 */
[----:B------:R-:W0:Y:S01]  /*0010*/  S2R R11, SR_CTAID.X ;  /* 0x00000000000b7919 */ /* 0x000e220000002500 */
[----:B------:R-:W0:Y:S06]  /*0020*/  LDCU UR8, c[0x0][0x360] ;  /* 0x00006c00ff0877ac */ /* 0x000e2c0008000800 */
[----:B------:R-:W1:Y:S01]  /*0030*/  LDC.64 R4, c[0x0][0x380] ;  /* 0x0000e000ff047b82 */ /* 0x000e620000000a00 */
[----:B------:R-:W2:Y:S01]  /*0040*/  S2R R9, SR_TID.X ;  /* 0x0000000000097919 */ /* 0x000ea20000002100 */
[----:B------:R-:W3:Y:S01]  /*0050*/  LDCU.64 UR6, c[0x0][0x358] ;  /* 0x00006b00ff0677ac */ /* 0x000ee20008000a00 */
[----:B0-----:R-:W-:-:S04]  /*0060*/  IMAD R0, R11, UR8, RZ ;  /* 0x000000080b007c24 */ /* 0x001fc8000f8e02ff */
[----:B--2---:R-:W-:-:S05]  /*0070*/  IMAD R3, R0, 0x2, R9 ;  /* 0x0000000200037824 */ /* 0x004fca00078e0209 */
[C---:B------:R-:W-:Y:S01]  /*0080*/  IADD3 R7, PT, PT, R3.reuse, UR8, RZ ;  /* 0x0000000803077c10 */ /* 0x040fe2000fffe0ff */
[----:B-1----:R-:W-:-:S04]  /*0090*/  IMAD.WIDE.U32 R2, R3, 0x4, R4 ;  /* 0x0000000403027825 */ /* 0x002fc800078e0004 */
[----:B------:R-:W-:Y:S02]  /*00a0*/  IMAD.WIDE.U32 R4, R7, 0x4, R4 ;  /* 0x0000000407047825 */ /* 0x000fe400078e0004 */
[----:B---3--:R-:W2:Y:S04]  /*00b0*/  LDG.E R2, desc[UR6][R2.64] ;  /* 0x0000000602027981 */ /* 0x008ea8000c1e1900 */
[----:B------:R-:W2:Y:S01]  /*00c0*/  LDG.E R5, desc[UR6][R4.64] ;  /* 0x0000000604057981 */ /* 0x000ea2000c1e1900 */
[----:B------:R-:W0:Y:S01]  /*00d0*/  S2UR UR5, SR_CgaCtaId ;  /* 0x00000000000579c3 */ /* 0x000e220000008800 */
[----:B------:R-:W-:Y:S01]  /*00e0*/  UMOV UR4, 0x400 ;  /* 0x0000040000047882 */ /* 0x000fe20000000000 */
[----:B------:R-:W-:Y:S01]  /*00f0*/  UISETP.GE.U32.AND UP0, UPT, UR8, 0x2, UPT ;  /* 0x000000020800788c */ /* 0x000fe2000bf06070 */
[----:B------:R-:W-:Y:S01]  /*0100*/  ISETP.NE.AND P0, PT, R9, RZ, PT ;  /* 0x000000ff0900720c */ /* 0x000fe20003f05270 */
[----:B0-----:R-:W-:-:S06]  /*0110*/  ULEA UR4, UR5, UR4, 0x18 ;  /* 0x0000000405047291 */ /* 0x001fcc000f8ec0ff */
[----:B------:R-:W-:Y:S01]  /*0120*/  LEA R7, R9, UR4, 0x2 ;  /* 0x0000000409077c11 */ /* 0x000fe2000f8e10ff */
[----:B--2---:R-:W-:-:S05]  /*0130*/  IMAD.IADD R0, R2, 0x1, R5 ;  /* 0x0000000102007824 */ /* 0x004fca00078e0205 */
[----:B------:R0:W-:Y:S01]  /*0140*/  STS [R7], R0 ;  /* 0x0000000007007388 */ /* 0x0001e20000000800 */
[----:B------:R-:W-:Y:S06]  /*0150*/  BAR.SYNC.DEFER_BLOCKING 0x0 ;  /* 0x0000000000007b1d */ /* 0x000fec0000010000 */
[----:B------:R-:W-:Y:S05]  /*0160*/  BRA.U !UP0, `(.L_x_3) ;  /* 0x0000000108307547 */ /* 0x000fea000b800000 */
[----:B0-----:R-:W-:-:S07]  /*0170*/  MOV R0, UR8 ;  /* 0x0000000800007c02 */ /* 0x001fce0008000f00 */
.L_x_4:
[----:B------:R-:W-:-:S04]  /*0180*/  SHF.R.U32.HI R6, RZ, 0x1, R0 ;  /* 0x00000001ff067819 */ /* 0x000fc80000011600 */
[----:B------:R-:W-:-:S13]  /*0190*/  ISETP.GE.U32.AND P1, PT, R9, R6, PT ;  /* 0x000000060900720c */ /* 0x000fda0003f26070 */
[----:B------:R-:W-:Y:S01]  /*01a0*/  @!P1 IMAD R2, R6, 0x4, R7 ;  /* 0x0000000406029824 */ /* 0x000fe200078e0207 */
[----:B------:R-:W-:Y:S05]  /*01b0*/  @!P1 LDS R3, [R7] ;  /* 0x0000000007039984 */ /* 0x000fea0000000800 */
[----:B------:R-:W0:Y:S02]  /*01c0*/  @!P1 LDS R2, [R2] ;  /* 0x0000000002029984 */ /* 0x000e240000000800 */
[----:B0-----:R-:W-:-:S05]  /*01d0*/  @!P1 IADD3 R4, PT, PT, R2, R3, RZ ;  /* 0x0000000302049210 */ /* 0x001fca0007ffe0ff */
[----:B------:R1:W-:Y:S01]  /*01e0*/  @!P1 STS [R7], R4 ;  /* 0x0000000407009388 */ /* 0x0003e20000000800 */
[----:B------:R-:W-:Y:S01]  /*01f0*/  BAR.SYNC.DEFER_BLOCKING 0x0 ;  /* 0x0000000000007b1d */ /* 0x000fe20000010000 */
[----:B------:R-:W-:Y:S01]  /*0200*/  ISETP.GT.U32.AND P1, PT, R0, 0x3, PT ;  /* 0x000000030000780c */ /* 0x000fe20003f24070 */
[----:B------:R-:W-:-:S12]  /*0210*/  IMAD.MOV.U32 R0, RZ, RZ, R6 ;  /* 0x000000ffff007224 */ /* 0x000fd800078e0006 */
[----:B-1----:R-:W-:Y:S05]  /*0220*/  @P1 BRA `(.L_x_4) ;  /* 0xfffffffc00d41947 */ /* 0x002fea000383ffff */
.L_x_3:
[----:B------:R-:W-:Y:S05]  /*0230*/  @P0 EXIT ;  /* 0x000000000000094d */ /* 0x000fea0003800000 */
[----:B------:R-:W1:Y:S01]  /*0240*/  S2UR UR5, SR_CgaCtaId ;  /* 0x00000000000579c3 */ /* 0x000e620000008800 */
[----:B------:R-:W-:-:S07]  /*0250*/  UMOV UR4, 0x400 ;  /* 0x0000040000047882 */ /* 0x000fce0000000000 */
[----:B------:R-:W2:Y:S01]  /*0260*/  LDC.64 R2, c[0x0][0x388] ;  /* 0x0000e200ff027b82 */ /* 0x000ea20000000a00 */
[----:B-1----:R-:W-:Y:S01]  /*0270*/  ULEA UR4, UR5, UR4, 0x18 ;  /* 0x0000000405047291 */ /* 0x002fe2000f8ec0ff */
[----:B--2---:R-:W-:-:S08]  /*0280*/  IMAD.WIDE.U32 R2, R11, 0x4, R2 ;  /* 0x000000040b027825 */ /* 0x004fd000078e0002 */
[----:B------:R-:W1:Y:S04]  /*0290*/  LDS R5, [UR4] ;  /* 0x00000004ff057984 */ /* 0x000e680008000800 */
[----:B-1----:R-:W-:Y:S01]  /*02a0*/  STG.E desc[UR6][R2.64], R5 ;  /* 0x0000000502007986 */ /* 0x002fe2000c101906 */
[----:B------:R-:W-:Y:S05]  /*02b0*/  EXIT ;  /* 0x000000000000794d */ /* 0x000fea0003800000 */
.L_x_5:
        /* <DEDUP_REMOVED lines=12> */
.L_x_16:


//--------------------- .text._Z7reduce2PiS_      --------------------------
	.section	.text._Z7reduce2PiS_,"ax",@progbits
	.align	128
        .global         _Z7reduce2PiS_
        .type           _Z7reduce2PiS_,@function
        .size           _Z7reduce2PiS_,(.L_x_17 - _Z7reduce2PiS_)
        .other          _Z7reduce2PiS_,@"STO_CUDA_ENTRY STV_DEFAULT"
_Z7reduce2PiS_:
.text._Z7reduce2PiS_:
[----:B------:R-:W-:Y:S01]  /*0000*/  LDC R1, c[0x0][0x37c] ;  /* 0x0000df00ff017b82 */ /* 0x000fe20000000800 */
[----:B------:R-:W0:Y:S07]  /*0010*/  S2R R6, SR_TID.X ;  /* 0x0000000000067919 */ /* 0x000e2e0000002100 */
[----:B------:R-:W1:Y:S01]  /*0020*/  LDC.64 R2, c[0x0][0x380] ;  /* 0x0000e000ff027b82 */ /* 0x000e620000000a00 */
[----:B------:R-:W0:Y:S01]  /*0030*/  LDCU UR8, c[0x0][0x360] ;  /* 0x00006c00ff0877ac */ /* 0x000e220008000800 */
[----:B------:R-:W0:Y:S01]  /*0040*/  S2R R7, SR_CTAID.X ;  /* 0x0000000000077919 */ /* 0x000e220000002500 */
[----:B------:R-:W2:Y:S01]  /*0050*/  LDCU.64 UR6, c[0x0][0x358] ;  /* 0x00006b00ff0677ac */ /* 0x000ea20008000a00 */
[----:B0-----:R-:W-:-:S04]  /*0060*/  IMAD R5, R7, UR8, R6 ;  /* 0x0000000807057c24 */ /* 0x001fc8000f8e0206 */
[----:B-1----:R-:W-:-:S06]  /*0070*/  IMAD.WIDE.U32 R2, R5, 0x4, R2 ;  /* 0x0000000405027825 */ /* 0x002fcc00078e0002 */
[----:B--2---:R-:W2:Y:S01]  /*0080*/  LDG.E R2, desc[UR6][R2.64] ;  /* 0x0000000602027981 */ /* 0x004ea2000c1e1900 */
[----:B------:R-:W0:Y:S01]  /*0090*/  S2UR UR5, SR_CgaCtaId ;  /* 0x00000000000579c3 */ /* 0x000e220000008800 */
[----:B------:R-:W-:Y:S01]  /*00a0*/  UMOV UR4, 0x400 ;  /* 0x0000040000047882 */ /* 0x000fe20000000000 */
[----:B------:R-:W-:Y:S01]  /*00b0*/  UISETP.GE.U32.AND UP0, UPT, UR8, 0x2, UPT ;  /* 0x000000020800788c */ /* 0x000fe2000bf06070 */
[----:B------:R-:W-:Y:S01]  /*00c0*/  ISETP.NE.AND P0, PT, R6, RZ, PT ;  /* 0x000000ff0600720c */ /* 0x000fe20003f05270 */
[----:B0-----:R-:W-:-:S06]  /*00d0*/  ULEA UR4, UR5, UR4, 0x18 ;  /* 0x0000000405047291 */ /* 0x001fcc000f8ec0ff */
[----:B------:R-:W-:-:S05]  /*00e0*/  LEA R5, R6, UR4, 0x2 ;  /* 0x0000000406057c11 */ /* 0x000fca000f8e10ff */
[----:B--2---:R0:W-:Y:S01]  /*00f0*/  STS [R5], R2 ;  /* 0x0000000205007388 */ /* 0x0041e20000000800 */
[----:B------:R-:W-:Y:S06]  /*0100*/  BAR.SYNC.DEFER_BLOCKING 0x0 ;  /* 0x0000000000007b1d */ /* 0x000fec0000010000 */
[----:B------:R-:W-:Y:S05]  /*0110*/  BRA.U !UP0, `(.L_x_6) ;  /* 0x0000000108307547 */ /* 0x000fea000b800000 */
[----:B------:R-:W-:-:S07]  /*0120*/  IMAD.U32 R0, RZ, RZ, UR8 ;  /* 0x00000008ff007e24 */ /* 0x000fce000f8e00ff */
.L_x_7:
[----:B------:R-:W-:-:S04]  /*0130*/  SHF.R.U32.HI R8, RZ, 0x1, R0 ;  /* 0x00000001ff087819 */ /* 0x000fc80000011600 */
[----:B------:R-:W-:-:S13]  /*0140*/  ISETP.GE.U32.AND P1, PT, R6, R8, PT ;  /* 0x000000080600720c */ /* 0x000fda0003f26070 */
[----:B0-----:R-:W-:Y:S01]  /*0150*/  @!P1 IMAD R2, R8, 0x4, R5 ;  /* 0x0000000408029824 */ /* 0x001fe200078e0205 */
        /* <DEDUP_REMOVED lines=8> */
.L_x_6:
        /* <DEDUP_REMOVED lines=9> */
.L_x_8:
        /* <DEDUP_REMOVED lines=9> */
.L_x_17:


//--------------------- .text._Z7reduce1PiS_      --------------------------
	.section	.text._Z7reduce1PiS_,"ax",@progbits
	.align	128
        .global         _Z7reduce1PiS_
        .type           _Z7reduce1PiS_,@function
        .size           _Z7reduce1PiS_,(.L_x_18 - _Z7reduce1PiS_)
        .other          _Z7reduce1PiS_,@"STO_CUDA_ENTRY STV_DEFAULT"
_Z7reduce1PiS_:
.text._Z7reduce1PiS_:
        /* <DEDUP_REMOVED lines=18> */
[----:B------:R-:W-:-:S05]  /*0120*/  UMOV UR5, 0x1 ;  /* 0x0000000100057882 */ /* 0x000fca0000000000 */
.L_x_10:
[----:B------:R-:W-:-:S04]  /*0130*/  USHF.L.U32 UR6, UR5, 0x1, URZ ;  /* 0x0000000105067899 */ /* 0x000fc800080006ff */
[----:B------:R-:W-:Y:S02]  /*0140*/  UISETP.GE.U32.AND UP0, UPT, UR6, UR7, UPT ;  /* 0x000000070600728c */ /* 0x000fe4000bf06070 */
[----:B01----:R-:W-:-:S05]  /*0150*/  IMAD R2, R4, UR6, RZ ;  /* 0x0000000604027c24 */ /* 0x003fca000f8e02ff */
[----:B------:R-:W-:-:S13]  /*0160*/  ISETP.GE.U32.AND P0, PT, R2, UR7, PT ;  /* 0x0000000702007c0c */ /* 0x000fda000bf06070 */
[C---:B------:R-:W-:Y:S01]  /*0170*/  @!P0 VIADD R0, R2.reuse, UR5 ;  /* 0x0000000502008c36 */ /* 0x040fe20008000000 */
[----:B------:R-:W-:Y:S01]  /*0180*/  @!P0 LEA R2, R2, UR4, 0x2 ;  /* 0x0000000402028c11 */ /* 0x000fe2000f8e10ff */
[----:B------:R-:W-:-:S03]  /*0190*/  UMOV UR5, UR6 ;  /* 0x0000000600057c82 */ /* 0x000fc60008000000 */
[----:B------:R-:W-:Y:S01]  /*01a0*/  @!P0 LEA R0, R0, UR4, 0x2 ;  /* 0x0000000400008c11 */ /* 0x000fe2000f8e10ff */
[----:B------:R-:W-:Y:S05]  /*01b0*/  @!P0 LDS R3, [R2] ;  /* 0x0000000002038984 */ /* 0x000fea0000000800 */
[----:B------:R-:W0:Y:S02]  /*01c0*/  @!P0 LDS R0, [R0] ;  /* 0x0000000000008984 */ /* 0x000e240000000800 */
[----:B0-----:R-:W-:-:S05]  /*01d0*/  @!P0 IADD3 R3, PT, PT, R0, R3, RZ ;  /* 0x0000000300038210 */ /* 0x001fca0007ffe0ff */
[----:B------:R1:W-:Y:S01]  /*01e0*/  @!P0 STS [R2], R3 ;  /* 0x0000000302008388 */ /* 0x0003e20000000800 */
[----:B------:R-:W-:Y:S06]  /*01f0*/  BAR.SYNC.DEFER_BLOCKING 0x0 ;  /* 0x0000000000007b1d */ /* 0x000fec0000010000 */
[----:B------:R-:W-:Y:S05]  /*0200*/  BRA.U !UP0, `(.L_x_10) ;  /* 0xfffffffd08c87547 */ /* 0x000fea000b83ffff */
.L_x_9:
[----:B------:R-:W-:Y:S05]  /*0210*/  @P1 EXIT ;  /* 0x000000000000194d */ /* 0x000fea0003800000 */
[----:B------:R-:W2:Y:S01]  /*0220*/  S2UR UR5, SR_CgaCtaId ;  /* 0x00000000000579c3 */ /* 0x000ea20000008800 */
[----:B------:R-:W-:-:S07]  /*0230*/  UMOV UR4, 0x400 ;  /* 0x0000040000047882 */ /* 0x000fce0000000000 */
[----:B01----:R-:W0:Y:S01]  /*0240*/  LDC.64 R2, c[0x0][0x388] ;  /* 0x0000e200ff027b82 */ /* 0x003e220000000a00 */
[----:B--2---:R-:W-:Y:S01]  /*0250*/  ULEA UR4, UR5, UR4, 0x18 ;  /* 0x0000000405047291 */ /* 0x004fe2000f8ec0ff */
[----:B0-----:R-:W-:-:S08]  /*0260*/  IMAD.WIDE.U32 R2, R7, 0x4, R2 ;  /* 0x0000000407027825 */ /* 0x001fd000078e0002 */
[----:B------:R-:W0:Y:S04]  /*0270*/  LDS R5, [UR4] ;  /* 0x00000004ff057984 */ /* 0x000e280008000800 */
[----:B0-----:R-:W-:Y:S01]  /*0280*/  STG.E desc[UR8][R2.64], R5 ;  /* 0x0000000502007986 */ /* 0x001fe2000c101908 */
[----:B------:R-:W-:Y:S05]  /*0290*/  EXIT ;  /* 0x000000000000794d */ /* 0x000fea0003800000 */
.L_x_11:
        /* <DEDUP_REMOVED lines=14> */
.L_x_18:


//--------------------- .text._Z7reduce0PiS_      --------------------------
	.section	.text._Z7reduce0PiS_,"ax",@progbits
	.align	128
        .global         _Z7reduce0PiS_
        .type           _Z7reduce0PiS_,@function
        .size           _Z7reduce0PiS_,(.L_x_19 - _Z7reduce0PiS_)
        .other          _Z7reduce0PiS_,@"STO_CUDA_ENTRY STV_DEFAULT"
_Z7reduce0PiS_:
.text._Z7reduce0PiS_:
        /* <DEDUP_REMOVED lines=18> */
[----:B------:R-:W-:-:S07]  /*0120*/  IMAD.MOV.U32 R0, RZ, RZ, 0x1 ;  /* 0x00000001ff007424 */ /* 0x000fce00078e00ff */
.L_x_13:
[----:B------:R-:W-:-:S05]  /*0130*/  IMAD.SHL.U32 R8, R0, 0x2, RZ ;  /* 0x0000000200087824 */ /* 0x000fca00078e00ff */
[----:B0-----:R-:W-:-:S04]  /*0140*/  IADD3 R2, PT, PT, R8, -0x1, RZ ;  /* 0xffffffff08027810 */ /* 0x001fc80007ffe0ff */
[----:B------:R-:W-:-:S13]  /*0150*/  LOP3.LUT P1, RZ, R2, R7, RZ, 0xc0, !PT ;  /* 0x0000000702ff7212 */ /* 0x000fda000782c0ff */
[----:B------:R-:W-:Y:S01]  /*0160*/  @!P1 IMAD R2, R0, 0x4, R5 ;  /* 0x0000000400029824 */ /* 0x000fe200078e0205 */
[----:B------:R-:W-:Y:S01]  /*0170*/  @!P1 LDS R3, [R5] ;  /* 0x0000000005039984 */ /* 0x000fe20000000800 */
[----:B------:R-:W-:-:S04]  /*0180*/  MOV R0, R8 ;  /* 0x0000000800007202 */ /* 0x000fc80000000f00 */
[----:B------:R-:W0:Y:S02]  /*0190*/  @!P1 LDS R2, [R2] ;  /* 0x0000000002029984 */ /* 0x000e240000000800 */
[----:B0-----:R-:W-:-:S05]  /*01a0*/  @!P1 IADD3 R4, PT, PT, R2, R3, RZ ;  /* 0x0000000302049210 */ /* 0x001fca0007ffe0ff */
[----:B------:R1:W-:Y:S01]  /*01b0*/  @!P1 STS [R5], R4 ;  /* 0x0000000405009388 */ /* 0x0003e20000000800 */
[----:B------:R-:W-:Y:S01]  /*01c0*/  BAR.SYNC.DEFER_BLOCKING 0x0 ;  /* 0x0000000000007b1d */ /* 0x000fe20000010000 */
[----:B------:R-:W-:-:S13]  /*01d0*/  ISETP.GE.U32.AND P1, PT, R8, UR8, PT ;  /* 0x0000000808007c0c */ /* 0x000fda000bf26070 */
[----:B-1----:R-:W-:Y:S05]  /*01e0*/  @!P1 BRA `(.L_x_13) ;  /* 0xfffffffc00d09947 */ /* 0x002fea000383ffff */
.L_x_12:
        /* <DEDUP_REMOVED lines=9> */
.L_x_14:
        /* <DEDUP_REMOVED lines=16> */
.L_x_19:


//--------------------- .nv.shared._Z7reduce4PiS_ --------------------------
	.section	.nv.shared._Z7reduce4PiS_,"aw",@nobits
	.sectionflags	@""
	.align	16
	.zero		1024


//--------------------- .nv.shared.reserved.0     --------------------------
	.section	.nv.shared.reserved.0,"aw",@nobits
	.weak		__nv_reservedSMEM_offset_0_alias
	.size		__nv_reservedSMEM_offset_0_alias, 0, 64
	.other		__nv_reservedSMEM_offset_0_alias,@"STO_CUDA_RESERVED_SHARED STV_DEFAULT"
__nv_reservedSMEM_offset_0_alias:
	.zero		0
	.zero		64


//--------------------- .nv.shared._Z7reduce3PiS_ --------------------------
	.section	.nv.shared._Z7reduce3PiS_,"aw",@nobits
	.sectionflags	@""
	.align	16
	.zero		1024


//--------------------- .nv.shared._Z7reduce2PiS_ --------------------------
	.section	.nv.shared._Z7reduce2PiS_,"aw",@nobits
	.sectionflags	@""
	.align	16
	.zero		1024


//--------------------- .nv.shared._Z7reduce1PiS_ --------------------------
	.section	.nv.shared._Z7reduce1PiS_,"aw",@nobits
	.sectionflags	@""
	.align	16
	.zero		1024


//--------------------- .nv.shared._Z7reduce0PiS_ --------------------------
	.section	.nv.shared._Z7reduce0PiS_,"aw",@nobits
	.sectionflags	@""
	.align	16
	.zero		1024


//--------------------- .nv.constant0._Z7reduce4PiS_ --------------------------
	.section	.nv.constant0._Z7reduce4PiS_,"a",@progbits
	.sectionflags	@""
	.align	4
.nv.constant0._Z7reduce4PiS_:
	.zero		912


//--------------------- .nv.constant0._Z7reduce3PiS_ --------------------------
	.section	.nv.constant0._Z7reduce3PiS_,"a",@progbits
	.sectionflags	@""
	.align	4
.nv.constant0._Z7reduce3PiS_:
	.zero		912


//--------------------- .nv.constant0._Z7reduce2PiS_ --------------------------
	.section	.nv.constant0._Z7reduce2PiS_,"a",@progbits
	.sectionflags	@""
	.align	4
.nv.constant0._Z7reduce2PiS_:
	.zero		912


//--------------------- .nv.constant0._Z7reduce1PiS_ --------------------------
	.section	.nv.constant0._Z7reduce1PiS_,"a",@progbits
	.sectionflags	@""
	.align	4
.nv.constant0._Z7reduce1PiS_:
	.zero		912


//--------------------- .nv.constant0._Z7reduce0PiS_ --------------------------
	.section	.nv.constant0._Z7reduce0PiS_,"a",@progbits
	.sectionflags	@""
	.align	4
.nv.constant0._Z7reduce0PiS_:
	.zero		912


//--------------------- SYMBOLS --------------------------

	.type		.nv.reservedSmem.offset0,@object
	.size		.nv.reservedSmem.offset0,0x4
	.type		.nv.reservedSmem.cap,@object
	.size		.nv.reservedSmem.cap,0x4
